//
// Generated by NVIDIA NVVM Compiler
//
// Compiler Build ID: CL-36424714
// Cuda compilation tools, release 13.0, V13.0.88
// Based on NVVM 20.0.0
//

.version 9.0
.target sm_100
.address_size 64

	// .globl	_Z10findLowestiPiS_
.extern .func  (.param .b32 func_retval0) vprintf
(
	.param .b64 vprintf_param_0,
	.param .b64 vprintf_param_1
)
;
.global .align 1 .b8 $str[25] = {84, 104, 114, 101, 97, 100, 32, 37, 100, 32, 114, 101, 116, 117, 114, 110, 101, 100, 58, 32, 37, 100, 32, 10};

.visible .entry _Z10findLowestiPiS_(
	.param .u32 _Z10findLowestiPiS__param_0,
	.param .u64 .ptr .align 1 _Z10findLowestiPiS__param_1,
	.param .u64 .ptr .align 1 _Z10findLowestiPiS__param_2
)
{
	.local .align 8 .b8 	__local_depot0[8];
	.reg .b64 	%SP;
	.reg .b64 	%SPL;
	.reg .pred 	%p<10>;
	.reg .b32 	%r<115>;
	.reg .b64 	%rd<22>;

	mov.u64 	%SPL, __local_depot0;
	cvta.local.u64 	%SP, %SPL;
	ld.param.u32 	%r36, [_Z10findLowestiPiS__param_0];
	ld.param.u64 	%rd4, [_Z10findLowestiPiS__param_1];
	ld.param.u64 	%rd3, [_Z10findLowestiPiS__param_2];
	cvta.to.global.u64 	%rd1, %rd4;
	mov.u32 	%r1, %tid.x;
	mul.lo.s32 	%r103, %r36, %r1;
	add.s32 	%r3, %r36, -1;
	add.s32 	%r37, %r3, %r103;
	mul.wide.s32 	%rd5, %r103, 4;
	add.s64 	%rd6, %rd1, %rd5;
	ld.global.u32 	%r114, [%rd6];
	setp.ge.s32 	%p1, %r103, %r37;
	@%p1 bra 	$L__BB0_13;
	add.s32 	%r39, %r36, -2;
	and.b32  	%r5, %r3, 15;
	setp.lt.u32 	%p2, %r39, 15;
	@%p2 bra 	$L__BB0_4;
	and.b32  	%r40, %r3, -16;
	neg.s32 	%r99, %r40;
	add.s64 	%rd2, %rd1, 32;
$L__BB0_3:
	.pragma "nounroll";
	mul.wide.s32 	%rd7, %r103, 4;
	add.s64 	%rd8, %rd2, %rd7;
	ld.global.u32 	%r41, [%rd8+-32];
	min.s32 	%r42, %r41, %r114;
	ld.global.u32 	%r43, [%rd8+-28];
	min.s32 	%r44, %r43, %r42;
	ld.global.u32 	%r45, [%rd8+-24];
	min.s32 	%r46, %r45, %r44;
	ld.global.u32 	%r47, [%rd8+-20];
	min.s32 	%r48, %r47, %r46;
	ld.global.u32 	%r49, [%rd8+-16];
	min.s32 	%r50, %r49, %r48;
	ld.global.u32 	%r51, [%rd8+-12];
	min.s32 	%r52, %r51, %r50;
	ld.global.u32 	%r53, [%rd8+-8];
	min.s32 	%r54, %r53, %r52;
	ld.global.u32 	%r55, [%rd8+-4];
	min.s32 	%r56, %r55, %r54;
	ld.global.u32 	%r57, [%rd8];
	min.s32 	%r58, %r57, %r56;
	ld.global.u32 	%r59, [%rd8+4];
	min.s32 	%r60, %r59, %r58;
	ld.global.u32 	%r61, [%rd8+8];
	min.s32 	%r62, %r61, %r60;
	ld.global.u32 	%r63, [%rd8+12];
	min.s32 	%r64, %r63, %r62;
	ld.global.u32 	%r65, [%rd8+16];
	min.s32 	%r66, %r65, %r64;
	ld.global.u32 	%r67, [%rd8+20];
	min.s32 	%r68, %r67, %r66;
	ld.global.u32 	%r69, [%rd8+24];
	min.s32 	%r70, %r69, %r68;
	ld.global.u32 	%r71, [%rd8+28];
	min.s32 	%r114, %r71, %r70;
	add.s32 	%r103, %r103, 16;
	add.s32 	%r99, %r99, 16;
	setp.ne.s32 	%p3, %r99, 0;
	@%p3 bra 	$L__BB0_3;
$L__BB0_4:
	setp.eq.s32 	%p4, %r5, 0;
	@%p4 bra 	$L__BB0_13;
	and.b32  	%r16, %r3, 7;
	setp.lt.u32 	%p5, %r5, 8;
	@%p5 bra 	$L__BB0_7;
	mul.wide.s32 	%rd9, %r103, 4;
	add.s64 	%rd10, %rd1, %rd9;
	ld.global.u32 	%r73, [%rd10];
	min.s32 	%r74, %r73, %r114;
	ld.global.u32 	%r75, [%rd10+4];
	min.s32 	%r76, %r75, %r74;
	ld.global.u32 	%r77, [%rd10+8];
	min.s32 	%r78, %r77, %r76;
	ld.global.u32 	%r79, [%rd10+12];
	min.s32 	%r80, %r79, %r78;
	ld.global.u32 	%r81, [%rd10+16];
	min.s32 	%r82, %r81, %r80;
	ld.global.u32 	%r83, [%rd10+20];
	min.s32 	%r84, %r83, %r82;
	ld.global.u32 	%r85, [%rd10+24];
	min.s32 	%r86, %r85, %r84;
	ld.global.u32 	%r87, [%rd10+28];
	min.s32 	%r114, %r87, %r86;
	add.s32 	%r103, %r103, 8;
$L__BB0_7:
	setp.eq.s32 	%p6, %r16, 0;
	@%p6 bra 	$L__BB0_13;
	and.b32  	%r22, %r3, 3;
	setp.lt.u32 	%p7, %r16, 4;
	@%p7 bra 	$L__BB0_10;
	mul.wide.s32 	%rd11, %r103, 4;
	add.s64 	%rd12, %rd1, %rd11;
	ld.global.u32 	%r89, [%rd12];
	min.s32 	%r90, %r89, %r114;
	ld.global.u32 	%r91, [%rd12+4];
	min.s32 	%r92, %r91, %r90;
	ld.global.u32 	%r93, [%rd12+8];
	min.s32 	%r94, %r93, %r92;
	ld.global.u32 	%r95, [%rd12+12];
	min.s32 	%r114, %r95, %r94;
	add.s32 	%r103, %r103, 4;
$L__BB0_10:
	setp.eq.s32 	%p8, %r22, 0;
	@%p8 bra 	$L__BB0_13;
	neg.s32 	%r111, %r22;
$L__BB0_12:
	.pragma "nounroll";
	mul.wide.s32 	%rd13, %r103, 4;
	add.s64 	%rd14, %rd1, %rd13;
	ld.global.u32 	%r96, [%rd14];
	min.s32 	%r114, %r96, %r114;
	add.s32 	%r103, %r103, 1;
	add.s32 	%r111, %r111, 1;
	setp.ne.s32 	%p9, %r111, 0;
	@%p9 bra 	$L__BB0_12;
$L__BB0_13:
	add.u64 	%rd15, %SP, 0;
	add.u64 	%rd16, %SPL, 0;
	cvta.to.global.u64 	%rd17, %rd3;
	mul.wide.u32 	%rd18, %r1, 4;
	add.s64 	%rd19, %rd17, %rd18;
	st.global.u32 	[%rd19], %r114;
	st.local.v2.u32 	[%rd16], {%r1, %r114};
	mov.u64 	%rd20, $str;
	cvta.global.u64 	%rd21, %rd20;
	{ // callseq 0, 0
	.param .b64 param0;
	st.param.b64 	[param0], %rd21;
	.param .b64 param1;
	st.param.b64 	[param1], %rd15;
	.param .b32 retval0;
	call.uni (retval0), 
	vprintf, 
	(
	param0, 
	param1
	);
	ld.param.b32 	%r97, [retval0];
	} // callseq 0
	ret;

}


// ===== COMPILED SASS (sm_100) =====

	.target	sm_100

	.elftype	@"ET_EXEC"


//--------------------- .note.nv.tkinfo           --------------------------
	.section	.note.nv.tkinfo,"",@"SHT_NOTE"
	.sectionflags	@"SHF_NOTE_NV_TKINFO"
	.tkinfo
        /*0018*/ 	.word	0x00000002
        /*0030*/ 	.string	""
        /*0030*/ 	.string	"ptxas"
        /*0030*/ 	.string	"Cuda compilation tools, release 13.0, V13.0.88"
        /*0030*/ 	.string	"Build cuda_13.0.r13.0/compiler.36424714_0"
        /*0030*/ 	.string	"-arch sm_100 -m 64 "



//--------------------- .note.nv.cuinfo           --------------------------
	.section	.note.nv.cuinfo,"",@"SHT_NOTE"
	.sectionflags	@"SHF_NOTE_NV_CUINFO"
        /*0018*/ 	.short	0x0002
        /*001a*/ 	.short	0x0064
        /*001c*/ 	.short	0x0082
	.zero		2


//--------------------- .nv.info                  --------------------------
	.section	.nv.info,"",@"SHT_CUDA_INFO"
	.align	4


	//----- nvinfo : EIATTR_REGCOUNT
	.align		4
        /*0000*/ 	.byte	0x04, 0x2f
        /*0002*/ 	.short	(.L_2 - .L_1)
	.align		4
.L_1:
        /*0004*/ 	.word	index@(_Z10findLowestiPiS_)
        /*0008*/ 	.word	0x0000001c


	//----- nvinfo : EIATTR_FRAME_SIZE
	.align		4
.L_2:
        /*000c*/ 	.byte	0x04, 0x11
        /*000e*/ 	.short	(.L_4 - .L_3)
	.align		4
.L_3:
        /*0010*/ 	.word	index@(_Z10findLowestiPiS_)
        /*0014*/ 	.word	0x00000008


	//----- nvinfo : EIATTR_MIN_STACK_SIZE
	.align		4
.L_4:
        /*0018*/ 	.byte	0x04, 0x12
        /*001a*/ 	.short	(.L_6 - .L_5)
	.align		4
.L_5:
        /*001c*/ 	.word	index@(_Z10findLowestiPiS_)
        /*0020*/ 	.word	0x00000008
.L_6:


//--------------------- .nv.compat                --------------------------
	.section	.nv.compat,"",@"SHT_CUDA_COMPAT_INFO"
	.align	4
        /*0000*/ 	.byte	0x02, 0x09, 0x00, 0x00, 0x02, 0x02, 0x01, 0x00, 0x02, 0x05, 0x05, 0x00, 0x03, 0x07, 0x01, 0x01
        /*0010*/ 	.byte	0x02, 0x03, 0x00, 0x00, 0x02, 0x06, 0x01, 0x00, 0x04, 0x0b, 0x08, 0x00, 0x09, 0x00, 0x00, 0x00
        /*0020*/ 	.byte	0x00, 0x00, 0x00, 0x00


//--------------------- .nv.info._Z10findLowestiPiS_ --------------------------
	.section	.nv.info._Z10findLowestiPiS_,"",@"SHT_CUDA_INFO"
	.sectionflags	@""
	.align	4


	//----- nvinfo : EIATTR_CUDA_API_VERSION
	.align		4
        /*0000*/ 	.byte	0x04, 0x37
        /*0002*/ 	.short	(.L_8 - .L_7)
.L_7:
        /*0004*/ 	.word	0x00000082


	//----- nvinfo : EIATTR_KPARAM_INFO
	.align		4
.L_8:
        /*0008*/ 	.byte	0x04, 0x17
        /*000a*/ 	.short	(.L_10 - .L_9)
.L_9:
        /*000c*/ 	.word	0x00000000
        /*0010*/ 	.short	0x0002
        /*0012*/ 	.short	0x0010
        /*0014*/ 	.byte	0x00, 0xf5, 0x21, 0x00


	//----- nvinfo : EIATTR_KPARAM_INFO
	.align		4
.L_10:
        /*0018*/ 	.byte	0x04, 0x17
        /*001a*/ 	.short	(.L_12 - .L_11)
.L_11:
        /*001c*/ 	.word	0x00000000
        /*0020*/ 	.short	0x0001
        /*0022*/ 	.short	0x0008
        /*0024*/ 	.byte	0x00, 0xf5, 0x21, 0x00


	//----- nvinfo : EIATTR_KPARAM_INFO
	.align		4
.L_12:
        /*0028*/ 	.byte	0x04, 0x17
        /*002a*/ 	.short	(.L_14 - .L_13)
.L_13:
        /*002c*/ 	.word	0x00000000
        /*0030*/ 	.short	0x0000
        /*0032*/ 	.short	0x0000
        /*0034*/ 	.byte	0x00, 0xf0, 0x11, 0x00


	//----- nvinfo : EIATTR_SPARSE_MMA_MASK
	.align		4
.L_14:
        /*0038*/ 	.byte	0x03, 0x50
        /*003a*/ 	.short	0x0000


	//----- nvinfo : EIATTR_MAXREG_COUNT
	.align		4
        /*003c*/ 	.byte	0x03, 0x1b
        /*003e*/ 	.short	0x00ff


	//----- nvinfo : EIATTR_EXTERNS
	.align		4
        /*0040*/ 	.byte	0x04, 0x0f
        /*0042*/ 	.short	(.L_16 - .L_15)


	//   ....[0]....
	.align		4
.L_15:
        /*0044*/ 	.word	index@(vprintf)


	//----- nvinfo : EIATTR_MERCURY_ISA_VERSION
	.align		4
.L_16:
        /*0048*/ 	.byte	0x03, 0x5f
        /*004a*/ 	.short	0x0101


	//----- nvinfo : EIATTR_VRC_CTA_INIT_COUNT
	.align		4
        /*004c*/ 	.byte	0x02, 0x4a
	.zero		1
	.zero		1


	//----- nvinfo : EIATTR_SYSCALL_OFFSETS
	.align		4
        /*0050*/ 	.byte	0x04, 0x46
        /*0052*/ 	.short	(.L_18 - .L_17)


	//   ....[0]....
.L_17:
        /*0054*/ 	.word	0x000006f0


	//----- nvinfo : EIATTR_EXIT_INSTR_OFFSETS
	.align		4
.L_18:
        /*0058*/ 	.byte	0x04, 0x1c
        /*005a*/ 	.short	(.L_20 - .L_19)


	//   ....[0]....
.L_19:
        /*005c*/ 	.word	0x00000700


	//----- nvinfo : EIATTR_CRS_STACK_SIZE
	.align		4
.L_20:
        /*0060*/ 	.byte	0x04, 0x1e
        /*0062*/ 	.short	(.L_22 - .L_21)
.L_21:
        /*0064*/ 	.word	0x00000000


	//----- nvinfo : EIATTR_CBANK_PARAM_SIZE
	.align		4
.L_22:
        /*0068*/ 	.byte	0x03, 0x19
        /*006a*/ 	.short	0x0018


	//----- nvinfo : EIATTR_PARAM_CBANK
	.align		4
        /*006c*/ 	.byte	0x04, 0x0a
        /*006e*/ 	.short	(.L_24 - .L_23)
	.align		4
.L_23:
        /*0070*/ 	.word	index@(.nv.constant0._Z10findLowestiPiS_)
        /*0074*/ 	.short	0x0380
        /*0076*/ 	.short	0x0018


	//----- nvinfo : EIATTR_SW_WAR
	.align		4
.L_24:
        /*0078*/ 	.byte	0x04, 0x36
        /*007a*/ 	.short	(.L_26 - .L_25)
.L_25:
        /*007c*/ 	.word	0x00000008
.L_26:


//--------------------- .nv.callgraph             --------------------------
	.section	.nv.callgraph,"",@"SHT_CUDA_CALLGRAPH"
	.align	4
	.sectionentsize	8
	.align		4
        /*0000*/ 	.word	0x00000000
	.align		4
        /*0004*/ 	.word	0xffffffff
	.align		4
        /*0008*/ 	.word	index@(_Z10findLowestiPiS_)
	.align		4
        /*000c*/ 	.word	index@(vprintf)
	.align		4
        /*0010*/ 	.word	0x00000000
	.align		4
        /*0014*/ 	.word	0xfffffffe
	.align		4
        /*0018*/ 	.word	0x00000000
	.align		4
        /*001c*/ 	.word	0xfffffffd
	.align		4
        /*0020*/ 	.word	0x00000000
	.align		4
        /*0024*/ 	.word	0xfffffffc


//--------------------- .nv.constant4             --------------------------
	.section	.nv.constant4,"a",@progbits
	.align	8
	.align		8
.nv.constant4:
        /*0000*/ 	.dword	vprintf
	.align		8
        /*0008*/ 	.dword	$str


//--------------------- .text._Z10findLowestiPiS_ --------------------------
	.section	.text._Z10findLowestiPiS_,"ax",@progbits
	.align	128
        .global         _Z10findLowestiPiS_
        .type           _Z10findLowestiPiS_,@function
        .size           _Z10findLowestiPiS_,(.L_x_9 - _Z10findLowestiPiS_)
        .other          _Z10findLowestiPiS_,@"STO_CUDA_ENTRY STV_DEFAULT"
_Z10findLowestiPiS_:
.text._Z10findLowestiPiS_:
[----:B------:R-:W0:Y:S01]  /*0000*/  LDC R1, c[0x0][0x37c] ;  /* 0x0000df00ff017b82 */ /* 0x000e220000000800 */
[----:B------:R-:W1:Y:S07]  /*0010*/  S2R R2, SR_TID.X ;  /* 0x0000000000027919 */ /* 0x000e6e0000002100 */
[----:B------:R-:W2:Y:S01]  /*0020*/  LDC.64 R4, c[0x0][0x388] ;  /* 0x0000e200ff047b82 */ /* 0x000ea20000000a00 */
[----:B------:R-:W1:Y:S01]  /*0030*/  LDCU UR12, c[0x0][0x380] ;  /* 0x00007000ff0c77ac */ /* 0x000e620008000800 */
[----:B0-----:R-:W-:Y:S01]  /*0040*/  VIADD R1, R1, 0xfffffff8 ;  /* 0xfffffff801017836 */ /* 0x001fe20000000000 */
[----:B------:R-:W0:Y:S01]  /*0050*/  LDCU.64 UR10, c[0x0][0x358] ;  /* 0x00006b00ff0a77ac */ /* 0x000e220008000a00 */
[----:B-1----:R-:W-:-:S04]  /*0060*/  IMAD R11, R2, UR12, RZ ;  /* 0x0000000c020b7c24 */ /* 0x002fc8000f8e02ff */
[----:B--2---:R-:W-:-:S05]  /*0070*/  IMAD.WIDE R8, R11, 0x4, R4 ;  /* 0x000000040b087825 */ /* 0x004fca00078e0204 */
[----:B0-----:R0:W5:Y:S01]  /*0080*/  LDG.E R3, desc[UR10][R8.64] ;  /* 0x0000000a08037981 */ /* 0x001162000c1e1900 */
[----:B------:R-:W1:Y:S01]  /*0090*/  LDCU UR4, c[0x0][0x2f8] ;  /* 0x00005f00ff0477ac */ /* 0x000e620008000800 */
[----:B------:R-:W-:Y:S01]  /*00a0*/  BSSY.RECONVERGENT B0, `(.L_x_0) ;  /* 0x000005a000007945 */ /* 0x000fe20003800200 */
[----:B------:R-:W-:Y:S01]  /*00b0*/  UIADD3 UR8, UPT, UPT, UR12, -0x1, URZ ;  /* 0xffffffff0c087890 */ /* 0x000fe2000fffe0ff */
[----:B------:R-:W2:Y:S05]  /*00c0*/  LDCU UR5, c[0x0][0x2fc] ;  /* 0x00005f80ff0577ac */ /* 0x000eaa0008000800 */
[----:B------:R-:W-:-:S05]  /*00d0*/  VIADD R0, R11, UR8 ;  /* 0x000000080b007c36 */ /* 0x000fca0008000000 */
[----:B------:R-:W-:Y:S02]  /*00e0*/  ISETP.GE.AND P0, PT, R11, R0, PT ;  /* 0x000000000b00720c */ /* 0x000fe40003f06270 */
[----:B-1----:R-:W-:-:S05]  /*00f0*/  IADD3 R6, P1, PT, R1, UR4, RZ ;  /* 0x0000000401067c10 */ /* 0x002fca000ff3e0ff */
[----:B--2---:R-:W-:-:S06]  /*0100*/  IMAD.X R7, RZ, RZ, UR5, P1 ;  /* 0x00000005ff077e24 */ /* 0x004fcc00088e06ff */
[----:B0-----:R-:W-:Y:S05]  /*0110*/  @P0 BRA `(.L_x_1) ;  /* 0x0000000400480947 */ /* 0x001fea0003800000 */
[----:B------:R-:W-:Y:S02]  /*0120*/  UIADD3 UR4, UPT, UPT, UR12, -0x2, URZ ;  /* 0xfffffffe0c047890 */ /* 0x000fe4000fffe0ff */
[----:B------:R-:W-:Y:S02]  /*0130*/  ULOP3.LUT UR9, UR8, 0xf, URZ, 0xc0, !UPT ;  /* 0x0000000f08097892 */ /* 0x000fe4000f8ec0ff */
[----:B------:R-:W-:Y:S02]  /*0140*/  UISETP.GE.U32.AND UP1, UPT, UR4, 0xf, UPT ;  /* 0x0000000f0400788c */ /* 0x000fe4000bf26070 */
[----:B------:R-:W-:-:S07]  /*0150*/  UISETP.NE.AND UP0, UPT, UR9, URZ, UPT ;  /* 0x000000ff0900728c */ /* 0x000fce000bf05270 */
[----:B------:R-:W-:Y:S05]  /*0160*/  BRA.U !UP1, `(.L_x_2) ;  /* 0x0000000109907547 */ /* 0x000fea000b800000 */
[----:B------:R-:W0:Y:S01]  /*0170*/  LDCU.64 UR6, c[0x0][0x388] ;  /* 0x00007100ff0677ac */ /* 0x000e220008000a00 */
[----:B------:R-:W-:-:S04]  /*0180*/  ULOP3.LUT UR4, UR8, 0xfffffff0, URZ, 0xc0, !UPT ;  /* 0xfffffff008047892 */ /* 0x000fc8000f8ec0ff */
[----:B------:R-:W-:Y:S02]  /*0190*/  UIADD3 UR4, UPT, UPT, -UR4, URZ, URZ ;  /* 0x000000ff04047290 */ /* 0x000fe4000fffe1ff */
[----:B0-----:R-:W-:-:S04]  /*01a0*/  UIADD3 UR5, UP1, UPT, UR6, 0x20, URZ ;  /* 0x0000002006057890 */ /* 0x001fc8000ff3e0ff */
[----:B------:R-:W-:-:S12]  /*01b0*/  UIADD3.X UR6, UPT, UPT, URZ, UR7, URZ, UP1, !UPT ;  /* 0x00000007ff067290 */ /* 0x000fd80008ffe4ff */
.L_x_3:
[----:B------:R-:W-:Y:S02]  /*01c0*/  IMAD.U32 R8, RZ, RZ, UR5 ;  /* 0x00000005ff087e24 */ /* 0x000fe4000f8e00ff */
[----:B------:R-:W-:Y:S02]  /*01d0*/  IMAD.U32 R9, RZ, RZ, UR6 ;  /* 0x00000006ff097e24 */ /* 0x000fe4000f8e00ff */
[----:B------:R-:W-:-:S05]  /*01e0*/  IMAD.WIDE R8, R11, 0x4, R8 ;  /* 0x000000040b087825 */ /* 0x000fca00078e0208 */
[----:B------:R-:W2:Y:S04]  /*01f0*/  LDG.E R14, desc[UR10][R8.64+-0x20] ;  /* 0xffffe00a080e7981 */ /* 0x000ea8000c1e1900 */
[----:B------:R-:W2:Y:S04]  /*0200*/  LDG.E R16, desc[UR10][R8.64+-0x1c] ;  /* 0xffffe40a08107981 */ /* 0x000ea8000c1e1900 */
[----:B------:R-:W3:Y:S04]  /*0210*/  LDG.E R19, desc[UR10][R8.64+-0x18] ;  /* 0xffffe80a08137981 */ /* 0x000ee8000c1e1900 */
[----:B------:R-:W3:Y:S04]  /*0220*/  LDG.E R18, desc[UR10][R8.64+-0x14] ;  /* 0xffffec0a08127981 */ /* 0x000ee8000c1e1900 */
[----:B------:R-:W4:Y:S04]  /*0230*/  LDG.E R21, desc[UR10][R8.64+-0x10] ;  /* 0xfffff00a08157981 */ /* 0x000f28000c1e1900 */
        /* <DEDUP_REMOVED lines=10> */
[----:B------:R-:W4:Y:S01]  /*02e0*/  LDG.E R17, desc[UR10][R8.64+0x1c] ;  /* 0x00001c0a08117981 */ /* 0x000f22000c1e1900 */
[----:B------:R-:W-:Y:S01]  /*02f0*/  UIADD3 UR4, UPT, UPT, UR4, 0x10, URZ ;  /* 0x0000001004047890 */ /* 0x000fe2000fffe0ff */
[----:B------:R-:W-:-:S03]  /*0300*/  VIADD R11, R11, 0x10 ;  /* 0x000000100b0b7836 */ /* 0x000fc60000000000 */
[----:B------:R-:W-:Y:S01]  /*0310*/  UISETP.NE.AND UP1, UPT, UR4, URZ, UPT ;  /* 0x000000ff0400728c */ /* 0x000fe2000bf25270 */
[----:B--2--5:R-:W-:-:S04]  /*0320*/  VIMNMX3 R14, R14, R3, R16, PT ;  /* 0x000000030e0e720f */ /* 0x024fc80003800110 */
[----:B---3--:R-:W-:-:S04]  /*0330*/  VIMNMX3 R14, R19, R14, R18, PT ;  /* 0x0000000e130e720f */ /* 0x008fc80003800112 */
[----:B----4-:R-:W-:-:S04]  /*0340*/  VIMNMX3 R14, R21, R14, R20, PT ;  /* 0x0000000e150e720f */ /* 0x010fc80003800114 */
[----:B------:R-:W-:-:S04]  /*0350*/  VIMNMX3 R14, R23, R14, R22, PT ;  /* 0x0000000e170e720f */ /* 0x000fc80003800116 */
[----:B------:R-:W-:-:S04]  /*0360*/  VIMNMX3 R14, R25, R14, R24, PT ;  /* 0x0000000e190e720f */ /* 0x000fc80003800118 */
[----:B------:R-:W-:-:S04]  /*0370*/  VIMNMX3 R12, R12, R14, R15, PT ;  /* 0x0000000e0c0c720f */ /* 0x000fc8000380010f */
[----:B------:R-:W-:-:S04]  /*0380*/  VIMNMX3 R10, R10, R12, R13, PT ;  /* 0x0000000c0a0a720f */ /* 0x000fc8000380010d */
[----:B------:R-:W-:Y:S01]  /*0390*/  VIMNMX3 R3, R0, R10, R17, PT ;  /* 0x0000000a0003720f */ /* 0x000fe20003800111 */
[----:B------:R-:W-:Y:S06]  /*03a0*/  BRA.U UP1, `(.L_x_3) ;  /* 0xfffffffd01847547 */ /* 0x000fec000b83ffff */
.L_x_2:
[----:B------:R-:W-:Y:S05]  /*03b0*/  BRA.U !UP0, `(.L_x_1) ;  /* 0x0000000108a07547 */ /* 0x000fea000b800000 */
[----:B------:R-:W-:Y:S02]  /*03c0*/  UISETP.GE.U32.AND UP0, UPT, UR9, 0x8, UPT ;  /* 0x000000080900788c */ /* 0x000fe4000bf06070 */
[----:B------:R-:W-:-:S04]  /*03d0*/  ULOP3.LUT UR5, UR8, 0x7, URZ, 0xc0, !UPT ;  /* 0x0000000708057892 */ /* 0x000fc8000f8ec0ff */
[----:B------:R-:W-:-:S03]  /*03e0*/  UISETP.NE.AND UP1, UPT, UR5, URZ, UPT ;  /* 0x000000ff0500728c */ /* 0x000fc6000bf25270 */
[----:B------:R-:W-:Y:S08]  /*03f0*/  BRA.U !UP0, `(.L_x_4) ;  /* 0x0000000108387547 */ /* 0x000ff0000b800000 */
        /* <DEDUP_REMOVED lines=8> */
[----:B------:R-:W4:Y:S01]  /*0480*/  LDG.E R16, desc[UR10][R8.64+0x1c] ;  /* 0x00001c0a08107981 */ /* 0x000f22000c1e1900 */
[----:B------:R-:W-:Y:S01]  /*0490*/  VIADD R11, R11, 0x8 ;  /* 0x000000080b0b7836 */ /* 0x000fe20000000000 */
[----:B--2--5:R-:W-:-:S04]  /*04a0*/  VIMNMX3 R0, R0, R3, R10, PT ;  /* 0x000000030000720f */ /* 0x024fc8000380010a */
[----:B---3--:R-:W-:-:S04]  /*04b0*/  VIMNMX3 R0, R13, R0, R12, PT ;  /* 0x000000000d00720f */ /* 0x008fc8000380010c */
[----:B----4-:R-:W-:-:S04]  /*04c0*/  VIMNMX3 R0, R15, R0, R14, PT ;  /* 0x000000000f00720f */ /* 0x010fc8000380010e */
[----:B------:R-:W-:-:S07]  /*04d0*/  VIMNMX3 R3, R17, R0, R16, PT ;  /* 0x000000001103720f */ /* 0x000fce0003800110 */
.L_x_4:
        /* <DEDUP_REMOVED lines=9> */
[----:B------:R-:W3:Y:S01]  /*0570*/  LDG.E R12, desc[UR10][R8.64+0xc] ;  /* 0x00000c0a080c7981 */ /* 0x000ee2000c1e1900 */
[----:B------:R-:W-:Y:S01]  /*0580*/  VIADD R11, R11, 0x4 ;  /* 0x000000040b0b7836 */ /* 0x000fe20000000000 */
[----:B--2--5:R-:W-:-:S04]  /*0590*/  VIMNMX3 R0, R0, R3, R10, PT ;  /* 0x000000030000720f */ /* 0x024fc8000380010a */
[----:B---3--:R-:W-:-:S07]  /*05a0*/  VIMNMX3 R3, R13, R0, R12, PT ;  /* 0x000000000d03720f */ /* 0x008fce000380010c */
.L_x_5:
[----:B------:R-:W-:Y:S05]  /*05b0*/  BRA.U !UP1, `(.L_x_1) ;  /* 0x0000000109207547 */ /* 0x000fea000b800000 */
[----:B------:R-:W-:-:S12]  /*05c0*/  UIADD3 UR4, UPT, UPT, -UR4, URZ, URZ ;  /* 0x000000ff04047290 */ /* 0x000fd8000fffe1ff */
.L_x_6:
[----:B------:R-:W-:-:S06]  /*05d0*/  IMAD.WIDE R8, R11, 0x4, R4 ;  /* 0x000000040b087825 */ /* 0x000fcc00078e0204 */
[----:B------:R-:W2:Y:S01]  /*05e0*/  LDG.E R8, desc[UR10][R8.64] ;  /* 0x0000000a08087981 */ /* 0x000ea2000c1e1900 */
[----:B------:R-:W-:Y:S01]  /*05f0*/  UIADD3 UR4, UPT, UPT, UR4, 0x1, URZ ;  /* 0x0000000104047890 */ /* 0x000fe2000fffe0ff */
[----:B------:R-:W-:-:S03]  /*0600*/  VIADD R11, R11, 0x1 ;  /* 0x000000010b0b7836 */ /* 0x000fc60000000000 */
[----:B------:R-:W-:Y:S01]  /*0610*/  UISETP.NE.AND UP0, UPT, UR4, URZ, UPT ;  /* 0x000000ff0400728c */ /* 0x000fe2000bf05270 */
[----:B--2--5:R-:W-:-:S08]  /*0620*/  VIMNMX R3, PT, PT, R8, R3, PT ;  /* 0x0000000308037248 */ /* 0x024fd00003fe0100 */
[----:B------:R-:W-:Y:S05]  /*0630*/  BRA.U UP0, `(.L_x_6) ;  /* 0xfffffffd00e47547 */ /* 0x000fea000b83ffff */
.L_x_1:
[----:B------:R-:W-:Y:S05]  /*0640*/  BSYNC.RECONVERGENT B0 ;  /* 0x0000000000007941 */ /* 0x000fea0003800200 */
.L_x_0:
[----:B------:R-:W0:Y:S01]  /*0650*/  LDC.64 R8, c[0x0][0x390] ;  /* 0x0000e400ff087b82 */ /* 0x000e220000000a00 */
[----:B------:R-:W-:Y:S01]  /*0660*/  MOV R0, 0x0 ;  /* 0x0000000000007802 */ /* 0x000fe20000000f00 */
[----:B-----5:R1:W-:Y:S01]  /*0670*/  STL.64 [R1], R2 ;  /* 0x0000000201007387 */ /* 0x0203e20000100a00 */
[----:B------:R-:W2:Y:S05]  /*0680*/  LDCU.64 UR4, c[0x4][0x8] ;  /* 0x01000100ff0477ac */ /* 0x000eaa0008000a00 */
[----:B------:R1:W3:Y:S01]  /*0690*/  LDC.64 R10, c[0x4][R0] ;  /* 0x01000000000a7b82 */ /* 0x0002e20000000a00 */
[----:B--2---:R-:W-:Y:S02]  /*06a0*/  IMAD.U32 R4, RZ, RZ, UR4 ;  /* 0x00000004ff047e24 */ /* 0x004fe4000f8e00ff */
[----:B------:R-:W-:-:S02]  /*06b0*/  IMAD.U32 R5, RZ, RZ, UR5 ;  /* 0x00000005ff057e24 */ /* 0x000fc4000f8e00ff */
[----:B0-----:R-:W-:-:S05]  /*06c0*/  IMAD.WIDE.U32 R8, R2, 0x4, R8 ;  /* 0x0000000402087825 */ /* 0x001fca00078e0008 */
[----:B------:R1:W-:Y:S02]  /*06d0*/  STG.E desc[UR10][R8.64], R3 ;  /* 0x0000000308007986 */ /* 0x0003e4000c10190a */
[----:B------:R-:W-:-:S07]  /*06e0*/  LEPC R20, `(.L_x_7) ;  /* 0x000000001014794e */ /* 0x000fce0000000000 */
[----:B-1-3--:R-:W-:Y:S05]  /*06f0*/  CALL.ABS.NOINC R10 ;  /* 0x000000000a007343 */ /* 0x00afea0003c00000 */
.L_x_7:
[----:B------:R-:W-:Y:S05]  /*0700*/  EXIT ;  /* 0x000000000000794d */ /* 0x000fea0003800000 */
.L_x_8:
[----:B------:R-:W-:-:S00]  /*0710*/  BRA `(.L_x_8) ;  /* 0xfffffffc00fc7947 */ /* 0x000fc0000383ffff */
[----:B------:R-:W-:-:S00]  /*0720*/  NOP ;  /* 0x0000000000007918 */ /* 0x000fc00000000000 */
        /* <DEDUP_REMOVED lines=13> */
.L_x_9:


//--------------------- .nv.global.init           --------------------------
	.section	.nv.global.init,"aw",@progbits
.nv.global.init:
	.type		$str,@object
	.size		$str,(.L_0 - $str)
$str:
        /*0000*/ 	.byte	0x54, 0x68, 0x72, 0x65, 0x61, 0x64, 0x20, 0x25, 0x64, 0x20, 0x72, 0x65, 0x74, 0x75, 0x72, 0x6e
        /*0010*/ 	.byte	0x65, 0x64, 0x3a, 0x20, 0x25, 0x64, 0x20, 0x0a, 0x00
.L_0:


//--------------------- .nv.shared.reserved.0     --------------------------
	.section	.nv.shared.reserved.0,"aw",@nobits
	.weak		__nv_reservedSMEM_offset_0_alias
	.size		__nv_reservedSMEM_offset_0_alias, 0, 64
	.other		__nv_reservedSMEM_offset_0_alias,@"STO_CUDA_RESERVED_SHARED STV_DEFAULT"
__nv_reservedSMEM_offset_0_alias:
	.zero		0
	.zero		64


//--------------------- .nv.constant0._Z10findLowestiPiS_ --------------------------
	.section	.nv.constant0._Z10findLowestiPiS_,"a",@progbits
	.sectionflags	@""
	.align	4
.nv.constant0._Z10findLowestiPiS_:
	.zero		920


//--------------------- SYMBOLS --------------------------

	.type		.nv.reservedSmem.offset0,@object
	.size		.nv.reservedSmem.offset0,0x4
	.type		vprintf,@function
